//
// Generated by NVIDIA NVVM Compiler
//
// Compiler Build ID: CL-36424714
// Cuda compilation tools, release 13.0, V13.0.88
// Based on NVVM 20.0.0
//

.version 9.0
.target sm_100
.address_size 64

	// .globl	_Z8ray_castPfPiS_S_S_S_S_S_S_S_S_S_S_S_S_

.visible .entry _Z8ray_castPfPiS_S_S_S_S_S_S_S_S_S_S_S_S_(
	.param .u64 .ptr .align 1 _Z8ray_castPfPiS_S_S_S_S_S_S_S_S_S_S_S_S__param_0,
	.param .u64 .ptr .align 1 _Z8ray_castPfPiS_S_S_S_S_S_S_S_S_S_S_S_S__param_1,
	.param .u64 .ptr .align 1 _Z8ray_castPfPiS_S_S_S_S_S_S_S_S_S_S_S_S__param_2,
	.param .u64 .ptr .align 1 _Z8ray_castPfPiS_S_S_S_S_S_S_S_S_S_S_S_S__param_3,
	.param .u64 .ptr .align 1 _Z8ray_castPfPiS_S_S_S_S_S_S_S_S_S_S_S_S__param_4,
	.param .u64 .ptr .align 1 _Z8ray_castPfPiS_S_S_S_S_S_S_S_S_S_S_S_S__param_5,
	.param .u64 .ptr .align 1 _Z8ray_castPfPiS_S_S_S_S_S_S_S_S_S_S_S_S__param_6,
	.param .u64 .ptr .align 1 _Z8ray_castPfPiS_S_S_S_S_S_S_S_S_S_S_S_S__param_7,
	.param .u64 .ptr .align 1 _Z8ray_castPfPiS_S_S_S_S_S_S_S_S_S_S_S_S__param_8,
	.param .u64 .ptr .align 1 _Z8ray_castPfPiS_S_S_S_S_S_S_S_S_S_S_S_S__param_9,
	.param .u64 .ptr .align 1 _Z8ray_castPfPiS_S_S_S_S_S_S_S_S_S_S_S_S__param_10,
	.param .u64 .ptr .align 1 _Z8ray_castPfPiS_S_S_S_S_S_S_S_S_S_S_S_S__param_11,
	.param .u64 .ptr .align 1 _Z8ray_castPfPiS_S_S_S_S_S_S_S_S_S_S_S_S__param_12,
	.param .u64 .ptr .align 1 _Z8ray_castPfPiS_S_S_S_S_S_S_S_S_S_S_S_S__param_13,
	.param .u64 .ptr .align 1 _Z8ray_castPfPiS_S_S_S_S_S_S_S_S_S_S_S_S__param_14
)
{


	ret;

}


// ===== COMPILED SASS (sm_100) =====

	.target	sm_100

	.elftype	@"ET_EXEC"


//--------------------- .note.nv.tkinfo           --------------------------
	.section	.note.nv.tkinfo,"",@"SHT_NOTE"
	.sectionflags	@"SHF_NOTE_NV_TKINFO"
	.tkinfo
        /*0018*/ 	.word	0x00000002
        /*0030*/ 	.string	""
        /*0030*/ 	.string	"ptxas"
        /*0030*/ 	.string	"Cuda compilation tools, release 13.0, V13.0.88"
        /*0030*/ 	.string	"Build cuda_13.0.r13.0/compiler.36424714_0"
        /*0030*/ 	.string	"-arch sm_100 -m 64 "



//--------------------- .note.nv.cuinfo           --------------------------
	.section	.note.nv.cuinfo,"",@"SHT_NOTE"
	.sectionflags	@"SHF_NOTE_NV_CUINFO"
        /*0018*/ 	.short	0x0002
        /*001a*/ 	.short	0x0064
        /*001c*/ 	.short	0x0082
	.zero		2


//--------------------- .nv.info                  --------------------------
	.section	.nv.info,"",@"SHT_CUDA_INFO"
	.align	4


	//----- nvinfo : EIATTR_REGCOUNT
	.align		4
        /*0000*/ 	.byte	0x04, 0x2f
        /*0002*/ 	.short	(.L_1 - .L_0)
	.align		4
.L_0:
        /*0004*/ 	.word	index@(_Z8ray_castPfPiS_S_S_S_S_S_S_S_S_S_S_S_S_)
        /*0008*/ 	.word	0x00000004


	//----- nvinfo : EIATTR_FRAME_SIZE
	.align		4
.L_1:
        /*000c*/ 	.byte	0x04, 0x11
        /*000e*/ 	.short	(.L_3 - .L_2)
	.align		4
.L_2:
        /*0010*/ 	.word	index@(_Z8ray_castPfPiS_S_S_S_S_S_S_S_S_S_S_S_S_)
        /*0014*/ 	.word	0x00000000


	//----- nvinfo : EIATTR_MIN_STACK_SIZE
	.align		4
.L_3:
        /*0018*/ 	.byte	0x04, 0x12
        /*001a*/ 	.short	(.L_5 - .L_4)
	.align		4
.L_4:
        /*001c*/ 	.word	index@(_Z8ray_castPfPiS_S_S_S_S_S_S_S_S_S_S_S_S_)
        /*0020*/ 	.word	0x00000000
.L_5:


//--------------------- .nv.compat                --------------------------
	.section	.nv.compat,"",@"SHT_CUDA_COMPAT_INFO"
	.align	4
        /*0000*/ 	.byte	0x02, 0x09, 0x00, 0x00, 0x02, 0x02, 0x01, 0x00, 0x02, 0x05, 0x05, 0x00, 0x03, 0x07, 0x01, 0x01
        /*0010*/ 	.byte	0x02, 0x03, 0x00, 0x00, 0x02, 0x06, 0x01, 0x00, 0x04, 0x0b, 0x08, 0x00, 0x09, 0x00, 0x00, 0x00
        /*0020*/ 	.byte	0x00, 0x00, 0x00, 0x00


//--------------------- .nv.info._Z8ray_castPfPiS_S_S_S_S_S_S_S_S_S_S_S_S_ --------------------------
	.section	.nv.info._Z8ray_castPfPiS_S_S_S_S_S_S_S_S_S_S_S_S_,"",@"SHT_CUDA_INFO"
	.sectionflags	@""
	.align	4


	//----- nvinfo : EIATTR_CUDA_API_VERSION
	.align		4
        /*0000*/ 	.byte	0x04, 0x37
        /*0002*/ 	.short	(.L_7 - .L_6)
.L_6:
        /*0004*/ 	.word	0x00000082


	//----- nvinfo : EIATTR_KPARAM_INFO
	.align		4
.L_7:
        /*0008*/ 	.byte	0x04, 0x17
        /*000a*/ 	.short	(.L_9 - .L_8)
.L_8:
        /*000c*/ 	.word	0x00000000
        /*0010*/ 	.short	0x000e
        /*0012*/ 	.short	0x0070
        /*0014*/ 	.byte	0x00, 0xf5, 0x21, 0x00


	//----- nvinfo : EIATTR_KPARAM_INFO
	.align		4
.L_9:
        /*0018*/ 	.byte	0x04, 0x17
        /*001a*/ 	.short	(.L_11 - .L_10)
.L_10:
        /*001c*/ 	.word	0x00000000
        /*0020*/ 	.short	0x000d
        /*0022*/ 	.short	0x0068
        /*0024*/ 	.byte	0x00, 0xf5, 0x21, 0x00


	//----- nvinfo : EIATTR_KPARAM_INFO
	.align		4
.L_11:
        /*0028*/ 	.byte	0x04, 0x17
        /*002a*/ 	.short	(.L_13 - .L_12)
.L_12:
        /*002c*/ 	.word	0x00000000
        /*0030*/ 	.short	0x000c
        /*0032*/ 	.short	0x0060
        /*0034*/ 	.byte	0x00, 0xf5, 0x21, 0x00


	//----- nvinfo : EIATTR_KPARAM_INFO
	.align		4
.L_13:
        /*0038*/ 	.byte	0x04, 0x17
        /*003a*/ 	.short	(.L_15 - .L_14)
.L_14:
        /*003c*/ 	.word	0x00000000
        /*0040*/ 	.short	0x000b
        /*0042*/ 	.short	0x0058
        /*0044*/ 	.byte	0x00, 0xf5, 0x21, 0x00


	//----- nvinfo : EIATTR_KPARAM_INFO
	.align		4
.L_15:
        /*0048*/ 	.byte	0x04, 0x17
        /*004a*/ 	.short	(.L_17 - .L_16)
.L_16:
        /*004c*/ 	.word	0x00000000
        /*0050*/ 	.short	0x000a
        /*0052*/ 	.short	0x0050
        /*0054*/ 	.byte	0x00, 0xf5, 0x21, 0x00


	//----- nvinfo : EIATTR_KPARAM_INFO
	.align		4
.L_17:
        /*0058*/ 	.byte	0x04, 0x17
        /*005a*/ 	.short	(.L_19 - .L_18)
.L_18:
        /*005c*/ 	.word	0x00000000
        /*0060*/ 	.short	0x0009
        /*0062*/ 	.short	0x0048
        /*0064*/ 	.byte	0x00, 0xf5, 0x21, 0x00


	//----- nvinfo : EIATTR_KPARAM_INFO
	.align		4
.L_19:
        /*0068*/ 	.byte	0x04, 0x17
        /*006a*/ 	.short	(.L_21 - .L_20)
.L_20:
        /*006c*/ 	.word	0x00000000
        /*0070*/ 	.short	0x0008
        /*0072*/ 	.short	0x0040
        /*0074*/ 	.byte	0x00, 0xf5, 0x21, 0x00


	//----- nvinfo : EIATTR_KPARAM_INFO
	.align		4
.L_21:
        /*0078*/ 	.byte	0x04, 0x17
        /*007a*/ 	.short	(.L_23 - .L_22)
.L_22:
        /*007c*/ 	.word	0x00000000
        /*0080*/ 	.short	0x0007
        /*0082*/ 	.short	0x0038
        /*0084*/ 	.byte	0x00, 0xf5, 0x21, 0x00


	//----- nvinfo : EIATTR_KPARAM_INFO
	.align		4
.L_23:
        /*0088*/ 	.byte	0x04, 0x17
        /*008a*/ 	.short	(.L_25 - .L_24)
.L_24:
        /*008c*/ 	.word	0x00000000
        /*0090*/ 	.short	0x0006
        /*0092*/ 	.short	0x0030
        /*0094*/ 	.byte	0x00, 0xf5, 0x21, 0x00


	//----- nvinfo : EIATTR_KPARAM_INFO
	.align		4
.L_25:
        /*0098*/ 	.byte	0x04, 0x17
        /*009a*/ 	.short	(.L_27 - .L_26)
.L_26:
        /*009c*/ 	.word	0x00000000
        /*00a0*/ 	.short	0x0005
        /*00a2*/ 	.short	0x0028
        /*00a4*/ 	.byte	0x00, 0xf5, 0x21, 0x00


	//----- nvinfo : EIATTR_KPARAM_INFO
	.align		4
.L_27:
        /*00a8*/ 	.byte	0x04, 0x17
        /*00aa*/ 	.short	(.L_29 - .L_28)
.L_28:
        /*00ac*/ 	.word	0x00000000
        /*00b0*/ 	.short	0x0004
        /*00b2*/ 	.short	0x0020
        /*00b4*/ 	.byte	0x00, 0xf5, 0x21, 0x00


	//----- nvinfo : EIATTR_KPARAM_INFO
	.align		4
.L_29:
        /*00b8*/ 	.byte	0x04, 0x17
        /*00ba*/ 	.short	(.L_31 - .L_30)
.L_30:
        /*00bc*/ 	.word	0x00000000
        /*00c0*/ 	.short	0x0003
        /*00c2*/ 	.short	0x0018
        /*00c4*/ 	.byte	0x00, 0xf5, 0x21, 0x00


	//----- nvinfo : EIATTR_KPARAM_INFO
	.align		4
.L_31:
        /*00c8*/ 	.byte	0x04, 0x17
        /*00ca*/ 	.short	(.L_33 - .L_32)
.L_32:
        /*00cc*/ 	.word	0x00000000
        /*00d0*/ 	.short	0x0002
        /*00d2*/ 	.short	0x0010
        /*00d4*/ 	.byte	0x00, 0xf5, 0x21, 0x00


	//----- nvinfo : EIATTR_KPARAM_INFO
	.align		4
.L_33:
        /*00d8*/ 	.byte	0x04, 0x17
        /*00da*/ 	.short	(.L_35 - .L_34)
.L_34:
        /*00dc*/ 	.word	0x00000000
        /*00e0*/ 	.short	0x0001
        /*00e2*/ 	.short	0x0008
        /*00e4*/ 	.byte	0x00, 0xf5, 0x21, 0x00


	//----- nvinfo : EIATTR_KPARAM_INFO
	.align		4
.L_35:
        /*00e8*/ 	.byte	0x04, 0x17
        /*00ea*/ 	.short	(.L_37 - .L_36)
.L_36:
        /*00ec*/ 	.word	0x00000000
        /*00f0*/ 	.short	0x0000
        /*00f2*/ 	.short	0x0000
        /*00f4*/ 	.byte	0x00, 0xf5, 0x21, 0x00


	//----- nvinfo : EIATTR_SPARSE_MMA_MASK
	.align		4
.L_37:
        /*00f8*/ 	.byte	0x03, 0x50
        /*00fa*/ 	.short	0x0000


	//----- nvinfo : EIATTR_MAXREG_COUNT
	.align		4
        /*00fc*/ 	.byte	0x03, 0x1b
        /*00fe*/ 	.short	0x00ff


	//----- nvinfo : EIATTR_MERCURY_ISA_VERSION
	.align		4
        /*0100*/ 	.byte	0x03, 0x5f
        /*0102*/ 	.short	0x0101


	//----- nvinfo : EIATTR_VRC_CTA_INIT_COUNT
	.align		4
        /*0104*/ 	.byte	0x02, 0x4a
	.zero		1
	.zero		1


	//----- nvinfo : EIATTR_EXIT_INSTR_OFFSETS
	.align		4
        /*0108*/ 	.byte	0x04, 0x1c
        /*010a*/ 	.short	(.L_39 - .L_38)


	//   ....[0]....
.L_38:
        /*010c*/ 	.word	0x00000010


	//----- nvinfo : EIATTR_CBANK_PARAM_SIZE
	.align		4
.L_39:
        /*0110*/ 	.byte	0x03, 0x19
        /*0112*/ 	.short	0x0078


	//----- nvinfo : EIATTR_PARAM_CBANK
	.align		4
        /*0114*/ 	.byte	0x04, 0x0a
        /*0116*/ 	.short	(.L_41 - .L_40)
	.align		4
.L_40:
        /*0118*/ 	.word	index@(.nv.constant0._Z8ray_castPfPiS_S_S_S_S_S_S_S_S_S_S_S_S_)
        /*011c*/ 	.short	0x0380
        /*011e*/ 	.short	0x0078


	//----- nvinfo : EIATTR_SW_WAR
	.align		4
.L_41:
        /*0120*/ 	.byte	0x04, 0x36
        /*0122*/ 	.short	(.L_43 - .L_42)
.L_42:
        /*0124*/ 	.word	0x00000008
.L_43:


//--------------------- .nv.callgraph             --------------------------
	.section	.nv.callgraph,"",@"SHT_CUDA_CALLGRAPH"
	.align	4
	.sectionentsize	8
	.align		4
        /*0000*/ 	.word	0x00000000
	.align		4
        /*0004*/ 	.word	0xffffffff
	.align		4
        /*0008*/ 	.word	0x00000000
	.align		4
        /*000c*/ 	.word	0xfffffffe
	.align		4
        /*0010*/ 	.word	0x00000000
	.align		4
        /*0014*/ 	.word	0xfffffffd
	.align		4
        /*0018*/ 	.word	0x00000000
	.align		4
        /*001c*/ 	.word	0xfffffffc


//--------------------- .text._Z8ray_castPfPiS_S_S_S_S_S_S_S_S_S_S_S_S_ --------------------------
	.section	.text._Z8ray_castPfPiS_S_S_S_S_S_S_S_S_S_S_S_S_,"ax",@progbits
	.align	128
        .global         _Z8ray_castPfPiS_S_S_S_S_S_S_S_S_S_S_S_S_
        .type           _Z8ray_castPfPiS_S_S_S_S_S_S_S_S_S_S_S_S_,@function
        .size           _Z8ray_castPfPiS_S_S_S_S_S_S_S_S_S_S_S_S_,(.L_x_1 - _Z8ray_castPfPiS_S_S_S_S_S_S_S_S_S_S_S_S_)
        .other          _Z8ray_castPfPiS_S_S_S_S_S_S_S_S_S_S_S_S_,@"STO_CUDA_ENTRY STV_DEFAULT"
_Z8ray_castPfPiS_S_S_S_S_S_S_S_S_S_S_S_S_:
.text._Z8ray_castPfPiS_S_S_S_S_S_S_S_S_S_S_S_S_:
[----:B------:R-:W-:Y:S01]  /*0000*/  LDC R1, c[0x0][0x37c] ;  /* 0x0000df00ff017b82 */ /* 0x000fe20000000800 */
[----:B------:R-:W-:Y:S05]  /*0010*/  EXIT ;  /* 0x000000000000794d */ /* 0x000fea0003800000 */
.L_x_0:
[----:B------:R-:W-:-:S00]  /*0020*/  BRA `(.L_x_0) ;  /* 0xfffffffc00fc7947 */ /* 0x000fc0000383ffff */
[----:B------:R-:W-:-:S00]  /*0030*/  NOP ;  /* 0x0000000000007918 */ /* 0x000fc00000000000 */
        /* <DEDUP_REMOVED lines=12> */
.L_x_1:


//--------------------- .nv.shared.reserved.0     --------------------------
	.section	.nv.shared.reserved.0,"aw",@nobits
	.weak		__nv_reservedSMEM_offset_0_alias
	.size		__nv_reservedSMEM_offset_0_alias, 0, 64
	.other		__nv_reservedSMEM_offset_0_alias,@"STO_CUDA_RESERVED_SHARED STV_DEFAULT"
__nv_reservedSMEM_offset_0_alias:
	.zero		0
	.zero		64


//--------------------- .nv.constant0._Z8ray_castPfPiS_S_S_S_S_S_S_S_S_S_S_S_S_ --------------------------
	.section	.nv.constant0._Z8ray_castPfPiS_S_S_S_S_S_S_S_S_S_S_S_S_,"a",@progbits
	.sectionflags	@""
	.align	4
.nv.constant0._Z8ray_castPfPiS_S_S_S_S_S_S_S_S_S_S_S_S_:
	.zero		1016


//--------------------- SYMBOLS --------------------------

	.type		.nv.reservedSmem.offset0,@object
	.size		.nv.reservedSmem.offset0,0x4
